//
// Generated by NVIDIA NVVM Compiler
//
// Compiler Build ID: CL-36424714
// Cuda compilation tools, release 13.0, V13.0.88
// Based on NVVM 20.0.0
//

.version 9.0
.target sm_100
.address_size 64

	// .globl	_Z15reduction_naivePfS_i
// _ZZ17reduction_shufflePfS_iE12warp_results has been demoted
.extern .shared .align 16 .b8 sdata[];

.visible .entry _Z15reduction_naivePfS_i(
	.param .u64 .ptr .align 1 _Z15reduction_naivePfS_i_param_0,
	.param .u64 .ptr .align 1 _Z15reduction_naivePfS_i_param_1,
	.param .u32 _Z15reduction_naivePfS_i_param_2
)
{
	.reg .pred 	%p<6>;
	.reg .b32 	%r<17>;
	.reg .b32 	%f<9>;
	.reg .b64 	%rd<9>;

	ld.param.u64 	%rd1, [_Z15reduction_naivePfS_i_param_0];
	ld.param.u64 	%rd2, [_Z15reduction_naivePfS_i_param_1];
	ld.param.u32 	%r8, [_Z15reduction_naivePfS_i_param_2];
	mov.u32 	%r1, %tid.x;
	mov.u32 	%r2, %ctaid.x;
	mov.u32 	%r3, %ntid.x;
	mad.lo.s32 	%r4, %r2, %r3, %r1;
	setp.ge.s32 	%p1, %r4, %r8;
	mov.f32 	%f8, 0f00000000;
	@%p1 bra 	$L__BB0_2;
	cvta.to.global.u64 	%rd3, %rd1;
	mul.wide.s32 	%rd4, %r4, 4;
	add.s64 	%rd5, %rd3, %rd4;
	ld.global.f32 	%f8, [%rd5];
$L__BB0_2:
	shl.b32 	%r9, %r1, 2;
	mov.u32 	%r10, sdata;
	add.s32 	%r5, %r10, %r9;
	st.shared.f32 	[%r5], %f8;
	bar.sync 	0;
	setp.lt.u32 	%p2, %r3, 2;
	@%p2 bra 	$L__BB0_7;
	mov.b32 	%r16, 1;
$L__BB0_4:
	shl.b32 	%r7, %r16, 1;
	add.s32 	%r12, %r7, -1;
	and.b32  	%r13, %r12, %r1;
	setp.ne.s32 	%p3, %r13, 0;
	@%p3 bra 	$L__BB0_6;
	shl.b32 	%r14, %r16, 2;
	add.s32 	%r15, %r5, %r14;
	ld.shared.f32 	%f4, [%r15];
	ld.shared.f32 	%f5, [%r5];
	add.f32 	%f6, %f4, %f5;
	st.shared.f32 	[%r5], %f6;
$L__BB0_6:
	bar.sync 	0;
	setp.lt.u32 	%p4, %r7, %r3;
	mov.u32 	%r16, %r7;
	@%p4 bra 	$L__BB0_4;
$L__BB0_7:
	setp.ne.s32 	%p5, %r1, 0;
	@%p5 bra 	$L__BB0_9;
	ld.shared.f32 	%f7, [sdata];
	cvta.to.global.u64 	%rd6, %rd2;
	mul.wide.u32 	%rd7, %r2, 4;
	add.s64 	%rd8, %rd6, %rd7;
	st.global.f32 	[%rd8], %f7;
$L__BB0_9:
	ret;

}
	// .globl	_Z19reduction_optimizedPfS_i
.visible .entry _Z19reduction_optimizedPfS_i(
	.param .u64 .ptr .align 1 _Z19reduction_optimizedPfS_i_param_0,
	.param .u64 .ptr .align 1 _Z19reduction_optimizedPfS_i_param_1,
	.param .u32 _Z19reduction_optimizedPfS_i_param_2
)
{
	.reg .pred 	%p<6>;
	.reg .b32 	%r<14>;
	.reg .b32 	%f<9>;
	.reg .b64 	%rd<9>;

	ld.param.u64 	%rd1, [_Z19reduction_optimizedPfS_i_param_0];
	ld.param.u64 	%rd2, [_Z19reduction_optimizedPfS_i_param_1];
	ld.param.u32 	%r8, [_Z19reduction_optimizedPfS_i_param_2];
	mov.u32 	%r1, %tid.x;
	mov.u32 	%r2, %ctaid.x;
	mov.u32 	%r13, %ntid.x;
	mad.lo.s32 	%r4, %r2, %r13, %r1;
	setp.ge.s32 	%p1, %r4, %r8;
	mov.f32 	%f8, 0f00000000;
	@%p1 bra 	$L__BB1_2;
	cvta.to.global.u64 	%rd3, %rd1;
	mul.wide.s32 	%rd4, %r4, 4;
	add.s64 	%rd5, %rd3, %rd4;
	ld.global.f32 	%f8, [%rd5];
$L__BB1_2:
	shl.b32 	%r9, %r1, 2;
	mov.u32 	%r10, sdata;
	add.s32 	%r5, %r10, %r9;
	st.shared.f32 	[%r5], %f8;
	bar.sync 	0;
	setp.lt.u32 	%p2, %r13, 2;
	@%p2 bra 	$L__BB1_6;
$L__BB1_3:
	shr.u32 	%r7, %r13, 1;
	setp.ge.u32 	%p3, %r1, %r7;
	@%p3 bra 	$L__BB1_5;
	shl.b32 	%r11, %r7, 2;
	add.s32 	%r12, %r5, %r11;
	ld.shared.f32 	%f4, [%r12];
	ld.shared.f32 	%f5, [%r5];
	add.f32 	%f6, %f4, %f5;
	st.shared.f32 	[%r5], %f6;
$L__BB1_5:
	bar.sync 	0;
	setp.gt.u32 	%p4, %r13, 3;
	mov.u32 	%r13, %r7;
	@%p4 bra 	$L__BB1_3;
$L__BB1_6:
	setp.ne.s32 	%p5, %r1, 0;
	@%p5 bra 	$L__BB1_8;
	ld.shared.f32 	%f7, [sdata];
	cvta.to.global.u64 	%rd6, %rd2;
	mul.wide.u32 	%rd7, %r2, 4;
	add.s64 	%rd8, %rd6, %rd7;
	st.global.f32 	[%rd8], %f7;
$L__BB1_8:
	ret;

}
	// .globl	_Z24reduction_warp_optimizedPfS_i
.visible .entry _Z24reduction_warp_optimizedPfS_i(
	.param .u64 .ptr .align 1 _Z24reduction_warp_optimizedPfS_i_param_0,
	.param .u64 .ptr .align 1 _Z24reduction_warp_optimizedPfS_i_param_1,
	.param .u32 _Z24reduction_warp_optimizedPfS_i_param_2
)
{
	.reg .pred 	%p<7>;
	.reg .b32 	%r<14>;
	.reg .b32 	%f<27>;
	.reg .b64 	%rd<9>;

	ld.param.u64 	%rd1, [_Z24reduction_warp_optimizedPfS_i_param_0];
	ld.param.u64 	%rd2, [_Z24reduction_warp_optimizedPfS_i_param_1];
	ld.param.u32 	%r8, [_Z24reduction_warp_optimizedPfS_i_param_2];
	mov.u32 	%r1, %tid.x;
	mov.u32 	%r2, %ctaid.x;
	mov.u32 	%r13, %ntid.x;
	mad.lo.s32 	%r4, %r2, %r13, %r1;
	setp.ge.s32 	%p1, %r4, %r8;
	mov.f32 	%f26, 0f00000000;
	@%p1 bra 	$L__BB2_2;
	cvta.to.global.u64 	%rd3, %rd1;
	mul.wide.s32 	%rd4, %r4, 4;
	add.s64 	%rd5, %rd3, %rd4;
	ld.global.f32 	%f26, [%rd5];
$L__BB2_2:
	shl.b32 	%r9, %r1, 2;
	mov.u32 	%r10, sdata;
	add.s32 	%r5, %r10, %r9;
	st.shared.f32 	[%r5], %f26;
	bar.sync 	0;
	setp.lt.u32 	%p2, %r13, 66;
	@%p2 bra 	$L__BB2_6;
$L__BB2_3:
	shr.u32 	%r7, %r13, 1;
	setp.ge.u32 	%p3, %r1, %r7;
	@%p3 bra 	$L__BB2_5;
	shl.b32 	%r11, %r7, 2;
	add.s32 	%r12, %r5, %r11;
	ld.shared.f32 	%f4, [%r12];
	ld.shared.f32 	%f5, [%r5];
	add.f32 	%f6, %f4, %f5;
	st.shared.f32 	[%r5], %f6;
$L__BB2_5:
	bar.sync 	0;
	setp.gt.u32 	%p4, %r13, 131;
	mov.u32 	%r13, %r7;
	@%p4 bra 	$L__BB2_3;
$L__BB2_6:
	setp.gt.u32 	%p5, %r1, 31;
	@%p5 bra 	$L__BB2_9;
	ld.volatile.shared.f32 	%f7, [%r5+128];
	ld.volatile.shared.f32 	%f8, [%r5];
	add.f32 	%f9, %f7, %f8;
	st.volatile.shared.f32 	[%r5], %f9;
	ld.volatile.shared.f32 	%f10, [%r5+64];
	ld.volatile.shared.f32 	%f11, [%r5];
	add.f32 	%f12, %f10, %f11;
	st.volatile.shared.f32 	[%r5], %f12;
	ld.volatile.shared.f32 	%f13, [%r5+32];
	ld.volatile.shared.f32 	%f14, [%r5];
	add.f32 	%f15, %f13, %f14;
	st.volatile.shared.f32 	[%r5], %f15;
	ld.volatile.shared.f32 	%f16, [%r5+16];
	ld.volatile.shared.f32 	%f17, [%r5];
	add.f32 	%f18, %f16, %f17;
	st.volatile.shared.f32 	[%r5], %f18;
	ld.volatile.shared.f32 	%f19, [%r5+8];
	ld.volatile.shared.f32 	%f20, [%r5];
	add.f32 	%f21, %f19, %f20;
	st.volatile.shared.f32 	[%r5], %f21;
	ld.volatile.shared.f32 	%f22, [%r5+4];
	ld.volatile.shared.f32 	%f23, [%r5];
	add.f32 	%f24, %f22, %f23;
	st.volatile.shared.f32 	[%r5], %f24;
	setp.ne.s32 	%p6, %r1, 0;
	@%p6 bra 	$L__BB2_9;
	ld.shared.f32 	%f25, [sdata];
	cvta.to.global.u64 	%rd6, %rd2;
	mul.wide.u32 	%rd7, %r2, 4;
	add.s64 	%rd8, %rd6, %rd7;
	st.global.f32 	[%rd8], %f25;
$L__BB2_9:
	ret;

}
	// .globl	_Z17reduction_shufflePfS_i
.visible .entry _Z17reduction_shufflePfS_i(
	.param .u64 .ptr .align 1 _Z17reduction_shufflePfS_i_param_0,
	.param .u64 .ptr .align 1 _Z17reduction_shufflePfS_i_param_1,
	.param .u32 _Z17reduction_shufflePfS_i_param_2
)
{
	.reg .pred 	%p<15>;
	.reg .b32 	%r<33>;
	.reg .b32 	%f<26>;
	.reg .b64 	%rd<9>;
	// demoted variable
	.shared .align 4 .b8 _ZZ17reduction_shufflePfS_iE12warp_results[128];
	ld.param.u64 	%rd1, [_Z17reduction_shufflePfS_i_param_0];
	ld.param.u64 	%rd2, [_Z17reduction_shufflePfS_i_param_1];
	ld.param.u32 	%r4, [_Z17reduction_shufflePfS_i_param_2];
	mov.u32 	%r1, %tid.x;
	mov.u32 	%r2, %ctaid.x;
	mov.u32 	%r5, %ntid.x;
	mad.lo.s32 	%r3, %r2, %r5, %r1;
	setp.ge.s32 	%p1, %r3, %r4;
	mov.f32 	%f25, 0f00000000;
	@%p1 bra 	$L__BB3_2;
	cvta.to.global.u64 	%rd3, %rd1;
	mul.wide.s32 	%rd4, %r3, 4;
	add.s64 	%rd5, %rd3, %rd4;
	ld.global.f32 	%f25, [%rd5];
$L__BB3_2:
	mov.b32 	%r6, %f25;
	shfl.sync.down.b32	%r7|%p2, %r6, 16, 31, -1;
	mov.b32 	%f6, %r7;
	add.f32 	%f7, %f25, %f6;
	mov.b32 	%r8, %f7;
	shfl.sync.down.b32	%r9|%p3, %r8, 8, 31, -1;
	mov.b32 	%f8, %r9;
	add.f32 	%f9, %f7, %f8;
	mov.b32 	%r10, %f9;
	shfl.sync.down.b32	%r11|%p4, %r10, 4, 31, -1;
	mov.b32 	%f10, %r11;
	add.f32 	%f11, %f9, %f10;
	mov.b32 	%r12, %f11;
	shfl.sync.down.b32	%r13|%p5, %r12, 2, 31, -1;
	mov.b32 	%f12, %r13;
	add.f32 	%f13, %f11, %f12;
	mov.b32 	%r14, %f13;
	shfl.sync.down.b32	%r15|%p6, %r14, 1, 31, -1;
	mov.b32 	%f14, %r15;
	add.f32 	%f3, %f13, %f14;
	and.b32  	%r16, %r1, 31;
	setp.ne.s32 	%p7, %r16, 0;
	@%p7 bra 	$L__BB3_4;
	shr.u32 	%r17, %r1, 3;
	mov.u32 	%r18, _ZZ17reduction_shufflePfS_iE12warp_results;
	add.s32 	%r19, %r18, %r17;
	st.shared.f32 	[%r19], %f3;
$L__BB3_4:
	bar.sync 	0;
	setp.gt.u32 	%p8, %r1, 31;
	@%p8 bra 	$L__BB3_7;
	shl.b32 	%r20, %r1, 2;
	mov.u32 	%r21, _ZZ17reduction_shufflePfS_iE12warp_results;
	add.s32 	%r22, %r21, %r20;
	ld.shared.f32 	%f15, [%r22];
	mov.b32 	%r23, %f15;
	shfl.sync.down.b32	%r24|%p9, %r23, 16, 31, -1;
	mov.b32 	%f16, %r24;
	add.f32 	%f17, %f15, %f16;
	mov.b32 	%r25, %f17;
	shfl.sync.down.b32	%r26|%p10, %r25, 8, 31, -1;
	mov.b32 	%f18, %r26;
	add.f32 	%f19, %f17, %f18;
	mov.b32 	%r27, %f19;
	shfl.sync.down.b32	%r28|%p11, %r27, 4, 31, -1;
	mov.b32 	%f20, %r28;
	add.f32 	%f21, %f19, %f20;
	mov.b32 	%r29, %f21;
	shfl.sync.down.b32	%r30|%p12, %r29, 2, 31, -1;
	mov.b32 	%f22, %r30;
	add.f32 	%f23, %f21, %f22;
	mov.b32 	%r31, %f23;
	shfl.sync.down.b32	%r32|%p13, %r31, 1, 31, -1;
	mov.b32 	%f24, %r32;
	add.f32 	%f4, %f23, %f24;
	setp.ne.s32 	%p14, %r1, 0;
	@%p14 bra 	$L__BB3_7;
	cvta.to.global.u64 	%rd6, %rd2;
	mul.wide.u32 	%rd7, %r2, 4;
	add.s64 	%rd8, %rd6, %rd7;
	st.global.f32 	[%rd8], %f4;
$L__BB3_7:
	ret;

}


// ===== COMPILED SASS (sm_100) =====

	.target	sm_100

	.elftype	@"ET_EXEC"


//--------------------- .note.nv.tkinfo           --------------------------
	.section	.note.nv.tkinfo,"",@"SHT_NOTE"
	.sectionflags	@"SHF_NOTE_NV_TKINFO"
	.tkinfo
        /*0018*/ 	.word	0x00000002
        /*0030*/ 	.string	""
        /*0030*/ 	.string	"ptxas"
        /*0030*/ 	.string	"Cuda compilation tools, release 13.0, V13.0.88"
        /*0030*/ 	.string	"Build cuda_13.0.r13.0/compiler.36424714_0"
        /*0030*/ 	.string	"-arch sm_100 -m 64 "



//--------------------- .note.nv.cuinfo           --------------------------
	.section	.note.nv.cuinfo,"",@"SHT_NOTE"
	.sectionflags	@"SHF_NOTE_NV_CUINFO"
        /*0018*/ 	.short	0x0002
        /*001a*/ 	.short	0x0064
        /*001c*/ 	.short	0x0082
	.zero		2


//--------------------- .nv.info                  --------------------------
	.section	.nv.info,"",@"SHT_CUDA_INFO"
	.align	4


	//----- nvinfo : EIATTR_REGCOUNT
	.align		4
        /*0000*/ 	.byte	0x04, 0x2f
        /*0002*/ 	.short	(.L_1 - .L_0)
	.align		4
.L_0:
        /*0004*/ 	.word	index@(_Z15reduction_naivePfS_i)
        /*0008*/ 	.word	0x0000000b


	//----- nvinfo : EIATTR_FRAME_SIZE
	.align		4
.L_1:
        /*000c*/ 	.byte	0x04, 0x11
        /*000e*/ 	.short	(.L_3 - .L_2)
	.align		4
.L_2:
        /*0010*/ 	.word	index@(_Z15reduction_naivePfS_i)
        /*0014*/ 	.word	0x00000000


	//----- nvinfo : EIATTR_REGCOUNT
	.align		4
.L_3:
        /*0018*/ 	.byte	0x04, 0x2f
        /*001a*/ 	.short	(.L_5 - .L_4)
	.align		4
.L_4:
        /*001c*/ 	.word	index@(_Z19reduction_optimizedPfS_i)
        /*0020*/ 	.word	0x0000000b


	//----- nvinfo : EIATTR_FRAME_SIZE
	.align		4
.L_5:
        /*0024*/ 	.byte	0x04, 0x11
        /*0026*/ 	.short	(.L_7 - .L_6)
	.align		4
.L_6:
        /*0028*/ 	.word	index@(_Z19reduction_optimizedPfS_i)
        /*002c*/ 	.word	0x00000000


	//----- nvinfo : EIATTR_REGCOUNT
	.align		4
.L_7:
        /*0030*/ 	.byte	0x04, 0x2f
        /*0032*/ 	.short	(.L_9 - .L_8)
	.align		4
.L_8:
        /*0034*/ 	.word	index@(_Z24reduction_warp_optimizedPfS_i)
        /*0038*/ 	.word	0x0000000b


	//----- nvinfo : EIATTR_FRAME_SIZE
	.align		4
.L_9:
        /*003c*/ 	.byte	0x04, 0x11
        /*003e*/ 	.short	(.L_11 - .L_10)
	.align		4
.L_10:
        /*0040*/ 	.word	index@(_Z24reduction_warp_optimizedPfS_i)
        /*0044*/ 	.word	0x00000000


	//----- nvinfo : EIATTR_REGCOUNT
	.align		4
.L_11:
        /*0048*/ 	.byte	0x04, 0x2f
        /*004a*/ 	.short	(.L_13 - .L_12)
	.align		4
.L_12:
        /*004c*/ 	.word	index@(_Z17reduction_shufflePfS_i)
        /*0050*/ 	.word	0x0000000e


	//----- nvinfo : EIATTR_FRAME_SIZE
	.align		4
.L_13:
        /*0054*/ 	.byte	0x04, 0x11
        /*0056*/ 	.short	(.L_15 - .L_14)
	.align		4
.L_14:
        /*0058*/ 	.word	index@(_Z17reduction_shufflePfS_i)
        /*005c*/ 	.word	0x00000000


	//----- nvinfo : EIATTR_MIN_STACK_SIZE
	.align		4
.L_15:
        /*0060*/ 	.byte	0x04, 0x12
        /*0062*/ 	.short	(.L_17 - .L_16)
	.align		4
.L_16:
        /*0064*/ 	.word	index@(_Z17reduction_shufflePfS_i)
        /*0068*/ 	.word	0x00000000


	//----- nvinfo : EIATTR_MIN_STACK_SIZE
	.align		4
.L_17:
        /*006c*/ 	.byte	0x04, 0x12
        /*006e*/ 	.short	(.L_19 - .L_18)
	.align		4
.L_18:
        /*0070*/ 	.word	index@(_Z24reduction_warp_optimizedPfS_i)
        /*0074*/ 	.word	0x00000000


	//----- nvinfo : EIATTR_MIN_STACK_SIZE
	.align		4
.L_19:
        /*0078*/ 	.byte	0x04, 0x12
        /*007a*/ 	.short	(.L_21 - .L_20)
	.align		4
.L_20:
        /*007c*/ 	.word	index@(_Z19reduction_optimizedPfS_i)
        /*0080*/ 	.word	0x00000000


	//----- nvinfo : EIATTR_MIN_STACK_SIZE
	.align		4
.L_21:
        /*0084*/ 	.byte	0x04, 0x12
        /*0086*/ 	.short	(.L_23 - .L_22)
	.align		4
.L_22:
        /*0088*/ 	.word	index@(_Z15reduction_naivePfS_i)
        /*008c*/ 	.word	0x00000000
.L_23:


//--------------------- .nv.compat                --------------------------
	.section	.nv.compat,"",@"SHT_CUDA_COMPAT_INFO"
	.align	4
        /*0000*/ 	.byte	0x02, 0x09, 0x00, 0x00, 0x02, 0x02, 0x01, 0x00, 0x02, 0x05, 0x05, 0x00, 0x03, 0x07, 0x01, 0x01
        /*0010*/ 	.byte	0x02, 0x03, 0x00, 0x00, 0x02, 0x06, 0x01, 0x00, 0x04, 0x0b, 0x08, 0x00, 0x09, 0x00, 0x00, 0x00
        /*0020*/ 	.byte	0x00, 0x00, 0x00, 0x00


//--------------------- .nv.info._Z17reduction_shufflePfS_i --------------------------
	.section	.nv.info._Z17reduction_shufflePfS_i,"",@"SHT_CUDA_INFO"
	.sectionflags	@""
	.align	4


	//----- nvinfo : EIATTR_CUDA_API_VERSION
	.align		4
        /*0000*/ 	.byte	0x04, 0x37
        /*0002*/ 	.short	(.L_25 - .L_24)
.L_24:
        /*0004*/ 	.word	0x00000082


	//----- nvinfo : EIATTR_KPARAM_INFO
	.align		4
.L_25:
        /*0008*/ 	.byte	0x04, 0x17
        /*000a*/ 	.short	(.L_27 - .L_26)
.L_26:
        /*000c*/ 	.word	0x00000000
        /*0010*/ 	.short	0x0002
        /*0012*/ 	.short	0x0010
        /*0014*/ 	.byte	0x00, 0xf0, 0x11, 0x00


	//----- nvinfo : EIATTR_KPARAM_INFO
	.align		4
.L_27:
        /*0018*/ 	.byte	0x04, 0x17
        /*001a*/ 	.short	(.L_29 - .L_28)
.L_28:
        /*001c*/ 	.word	0x00000000
        /*0020*/ 	.short	0x0001
        /*0022*/ 	.short	0x0008
        /*0024*/ 	.byte	0x00, 0xf5, 0x21, 0x00


	//----- nvinfo : EIATTR_KPARAM_INFO
	.align		4
.L_29:
        /*0028*/ 	.byte	0x04, 0x17
        /*002a*/ 	.short	(.L_31 - .L_30)
.L_30:
        /*002c*/ 	.word	0x00000000
        /*0030*/ 	.short	0x0000
        /*0032*/ 	.short	0x0000
        /*0034*/ 	.byte	0x00, 0xf5, 0x21, 0x00


	//----- nvinfo : EIATTR_SPARSE_MMA_MASK
	.align		4
.L_31:
        /*0038*/ 	.byte	0x03, 0x50
        /*003a*/ 	.short	0x0000


	//----- nvinfo : EIATTR_MAXREG_COUNT
	.align		4
        /*003c*/ 	.byte	0x03, 0x1b
        /*003e*/ 	.short	0x00ff


	//----- nvinfo : EIATTR_NUM_BARRIERS
	.align		4
        /*0040*/ 	.byte	0x02, 0x4c
        /*0042*/ 	.byte	0x01
	.zero		1


	//----- nvinfo : EIATTR_MERCURY_ISA_VERSION
	.align		4
        /*0044*/ 	.byte	0x03, 0x5f
        /*0046*/ 	.short	0x0101


	//----- nvinfo : EIATTR_COOP_GROUP_MASK_REGIDS
	.align		4
        /*0048*/ 	.byte	0x04, 0x29
        /*004a*/ 	.short	(.L_33 - .L_32)


	//   ....[0]....
.L_32:
        /*004c*/ 	.word	0xffffffff


	//   ....[1]....
        /*0050*/ 	.word	0xffffffff


	//   ....[2]....
        /*0054*/ 	.word	0xffffffff


	//   ....[3]....
        /*0058*/ 	.word	0xffffffff


	//   ....[4]....
        /*005c*/ 	.word	0xffffffff


	//   ....[5]....
        /*0060*/ 	.word	0xffffffff


	//   ....[6]....
        /*0064*/ 	.word	0xffffffff


	//   ....[7]....
        /*0068*/ 	.word	0xffffffff


	//   ....[8]....
        /*006c*/ 	.word	0xffffffff


	//   ....[9]....
        /*0070*/ 	.word	0xffffffff


	//----- nvinfo : EIATTR_COOP_GROUP_INSTR_OFFSETS
	.align		4
.L_33:
        /*0074*/ 	.byte	0x04, 0x28
        /*0076*/ 	.short	(.L_35 - .L_34)


	//   ....[0]....
.L_34:
        /*0078*/ 	.word	0x000000f0


	//   ....[1]....
        /*007c*/ 	.word	0x00000120


	//   ....[2]....
        /*0080*/ 	.word	0x00000160


	//   ....[3]....
        /*0084*/ 	.word	0x00000180


	//   ....[4]....
        /*0088*/ 	.word	0x000001a0


	//   ....[5]....
        /*008c*/ 	.word	0x00000250


	//   ....[6]....
        /*0090*/ 	.word	0x00000270


	//   ....[7]....
        /*0094*/ 	.word	0x00000290


	//   ....[8]....
        /*0098*/ 	.word	0x000002b0


	//   ....[9]....
        /*009c*/ 	.word	0x000002d0


	//----- nvinfo : EIATTR_VRC_CTA_INIT_COUNT
	.align		4
.L_35:
        /*00a0*/ 	.byte	0x02, 0x4a
	.zero		1
	.zero		1


	//----- nvinfo : EIATTR_EXIT_INSTR_OFFSETS
	.align		4
        /*00a4*/ 	.byte	0x04, 0x1c
        /*00a6*/ 	.short	(.L_37 - .L_36)


	//   ....[0]....
.L_36:
        /*00a8*/ 	.word	0x000001e0


	//   ....[1]....
        /*00ac*/ 	.word	0x000002e0


	//   ....[2]....
        /*00b0*/ 	.word	0x00000330


	//----- nvinfo : EIATTR_CBANK_PARAM_SIZE
	.align		4
.L_37:
        /*00b4*/ 	.byte	0x03, 0x19
        /*00b6*/ 	.short	0x0014


	//----- nvinfo : EIATTR_PARAM_CBANK
	.align		4
        /*00b8*/ 	.byte	0x04, 0x0a
        /*00ba*/ 	.short	(.L_39 - .L_38)
	.align		4
.L_38:
        /*00bc*/ 	.word	index@(.nv.constant0._Z17reduction_shufflePfS_i)
        /*00c0*/ 	.short	0x0380
        /*00c2*/ 	.short	0x0014


	//----- nvinfo : EIATTR_SW_WAR
	.align		4
.L_39:
        /*00c4*/ 	.byte	0x04, 0x36
        /*00c6*/ 	.short	(.L_41 - .L_40)
.L_40:
        /*00c8*/ 	.word	0x00000008
.L_41:


//--------------------- .nv.info._Z24reduction_warp_optimizedPfS_i --------------------------
	.section	.nv.info._Z24reduction_warp_optimizedPfS_i,"",@"SHT_CUDA_INFO"
	.sectionflags	@""
	.align	4


	//----- nvinfo : EIATTR_CUDA_API_VERSION
	.align		4
        /*0000*/ 	.byte	0x04, 0x37
        /*0002*/ 	.short	(.L_43 - .L_42)
.L_42:
        /*0004*/ 	.word	0x00000082


	//----- nvinfo : EIATTR_KPARAM_INFO
	.align		4
.L_43:
        /*0008*/ 	.byte	0x04, 0x17
        /*000a*/ 	.short	(.L_45 - .L_44)
.L_44:
        /*000c*/ 	.word	0x00000000
        /*0010*/ 	.short	0x0002
        /*0012*/ 	.short	0x0010
        /*0014*/ 	.byte	0x00, 0xf0, 0x11, 0x00


	//----- nvinfo : EIATTR_KPARAM_INFO
	.align		4
.L_45:
        /*0018*/ 	.byte	0x04, 0x17
        /*001a*/ 	.short	(.L_47 - .L_46)
.L_46:
        /*001c*/ 	.word	0x00000000
        /*0020*/ 	.short	0x0001
        /*0022*/ 	.short	0x0008
        /*0024*/ 	.byte	0x00, 0xf5, 0x21, 0x00


	//----- nvinfo : EIATTR_KPARAM_INFO
	.align		4
.L_47:
        /*0028*/ 	.byte	0x04, 0x17
        /*002a*/ 	.short	(.L_49 - .L_48)
.L_48:
        /*002c*/ 	.word	0x00000000
        /*0030*/ 	.short	0x0000
        /*0032*/ 	.short	0x0000
        /*0034*/ 	.byte	0x00, 0xf5, 0x21, 0x00


	//----- nvinfo : EIATTR_SPARSE_MMA_MASK
	.align		4
.L_49:
        /*0038*/ 	.byte	0x03, 0x50
        /*003a*/ 	.short	0x0000


	//----- nvinfo : EIATTR_MAXREG_COUNT
	.align		4
        /*003c*/ 	.byte	0x03, 0x1b
        /*003e*/ 	.short	0x00ff


	//----- nvinfo : EIATTR_NUM_BARRIERS
	.align		4
        /*0040*/ 	.byte	0x02, 0x4c
        /*0042*/ 	.byte	0x01
	.zero		1


	//----- nvinfo : EIATTR_MERCURY_ISA_VERSION
	.align		4
        /*0044*/ 	.byte	0x03, 0x5f
        /*0046*/ 	.short	0x0101


	//----- nvinfo : EIATTR_VRC_CTA_INIT_COUNT
	.align		4
        /*0048*/ 	.byte	0x02, 0x4a
	.zero		1
	.zero		1


	//----- nvinfo : EIATTR_EXIT_INSTR_OFFSETS
	.align		4
        /*004c*/ 	.byte	0x04, 0x1c
        /*004e*/ 	.short	(.L_51 - .L_50)


	//   ....[0]....
.L_50:
        /*0050*/ 	.word	0x00000210


	//   ....[1]....
        /*0054*/ 	.word	0x000003b0


	//   ....[2]....
        /*0058*/ 	.word	0x00000430


	//----- nvinfo : EIATTR_CBANK_PARAM_SIZE
	.align		4
.L_51:
        /*005c*/ 	.byte	0x03, 0x19
        /*005e*/ 	.short	0x0014


	//----- nvinfo : EIATTR_PARAM_CBANK
	.align		4
        /*0060*/ 	.byte	0x04, 0x0a
        /*0062*/ 	.short	(.L_53 - .L_52)
	.align		4
.L_52:
        /*0064*/ 	.word	index@(.nv.constant0._Z24reduction_warp_optimizedPfS_i)
        /*0068*/ 	.short	0x0380
        /*006a*/ 	.short	0x0014


	//----- nvinfo : EIATTR_SW_WAR
	.align		4
.L_53:
        /*006c*/ 	.byte	0x04, 0x36
        /*006e*/ 	.short	(.L_55 - .L_54)
.L_54:
        /*0070*/ 	.word	0x00000008
.L_55:


//--------------------- .nv.info._Z19reduction_optimizedPfS_i --------------------------
	.section	.nv.info._Z19reduction_optimizedPfS_i,"",@"SHT_CUDA_INFO"
	.sectionflags	@""
	.align	4


	//----- nvinfo : EIATTR_CUDA_API_VERSION
	.align		4
        /*0000*/ 	.byte	0x04, 0x37
        /*0002*/ 	.short	(.L_57 - .L_56)
.L_56:
        /*0004*/ 	.word	0x00000082


	//----- nvinfo : EIATTR_KPARAM_INFO
	.align		4
.L_57:
        /*0008*/ 	.byte	0x04, 0x17
        /*000a*/ 	.short	(.L_59 - .L_58)
.L_58:
        /*000c*/ 	.word	0x00000000
        /*0010*/ 	.short	0x0002
        /*0012*/ 	.short	0x0010
        /*0014*/ 	.byte	0x00, 0xf0, 0x11, 0x00


	//----- nvinfo : EIATTR_KPARAM_INFO
	.align		4
.L_59:
        /*0018*/ 	.byte	0x04, 0x17
        /*001a*/ 	.short	(.L_61 - .L_60)
.L_60:
        /*001c*/ 	.word	0x00000000
        /*0020*/ 	.short	0x0001
        /*0022*/ 	.short	0x0008
        /*0024*/ 	.byte	0x00, 0xf5, 0x21, 0x00


	//----- nvinfo : EIATTR_KPARAM_INFO
	.align		4
.L_61:
        /*0028*/ 	.byte	0x04, 0x17
        /*002a*/ 	.short	(.L_63 - .L_62)
.L_62:
        /*002c*/ 	.word	0x00000000
        /*0030*/ 	.short	0x0000
        /*0032*/ 	.short	0x0000
        /*0034*/ 	.byte	0x00, 0xf5, 0x21, 0x00


	//----- nvinfo : EIATTR_SPARSE_MMA_MASK
	.align		4
.L_63:
        /*0038*/ 	.byte	0x03, 0x50
        /*003a*/ 	.short	0x0000


	//----- nvinfo : EIATTR_MAXREG_COUNT
	.align		4
        /*003c*/ 	.byte	0x03, 0x1b
        /*003e*/ 	.short	0x00ff


	//----- nvinfo : EIATTR_NUM_BARRIERS
	.align		4
        /*0040*/ 	.byte	0x02, 0x4c
        /*0042*/ 	.byte	0x01
	.zero		1


	//----- nvinfo : EIATTR_MERCURY_ISA_VERSION
	.align		4
        /*0044*/ 	.byte	0x03, 0x5f
        /*0046*/ 	.short	0x0101


	//----- nvinfo : EIATTR_VRC_CTA_INIT_COUNT
	.align		4
        /*0048*/ 	.byte	0x02, 0x4a
	.zero		1
	.zero		1


	//----- nvinfo : EIATTR_EXIT_INSTR_OFFSETS
	.align		4
        /*004c*/ 	.byte	0x04, 0x1c
        /*004e*/ 	.short	(.L_65 - .L_64)


	//   ....[0]....
.L_64:
        /*0050*/ 	.word	0x00000210


	//   ....[1]....
        /*0054*/ 	.word	0x00000290


	//----- nvinfo : EIATTR_CBANK_PARAM_SIZE
	.align		4
.L_65:
        /*0058*/ 	.byte	0x03, 0x19
        /*005a*/ 	.short	0x0014


	//----- nvinfo : EIATTR_PARAM_CBANK
	.align		4
        /*005c*/ 	.byte	0x04, 0x0a
        /*005e*/ 	.short	(.L_67 - .L_66)
	.align		4
.L_66:
        /*0060*/ 	.word	index@(.nv.constant0._Z19reduction_optimizedPfS_i)
        /*0064*/ 	.short	0x0380
        /*0066*/ 	.short	0x0014


	//----- nvinfo : EIATTR_SW_WAR
	.align		4
.L_67:
        /*0068*/ 	.byte	0x04, 0x36
        /*006a*/ 	.short	(.L_69 - .L_68)
.L_68:
        /*006c*/ 	.word	0x00000008
.L_69:


//--------------------- .nv.info._Z15reduction_naivePfS_i --------------------------
	.section	.nv.info._Z15reduction_naivePfS_i,"",@"SHT_CUDA_INFO"
	.sectionflags	@""
	.align	4


	//----- nvinfo : EIATTR_CUDA_API_VERSION
	.align		4
        /*0000*/ 	.byte	0x04, 0x37
        /*0002*/ 	.short	(.L_71 - .L_70)
.L_70:
        /*0004*/ 	.word	0x00000082


	//----- nvinfo : EIATTR_KPARAM_INFO
	.align		4
.L_71:
        /*0008*/ 	.byte	0x04, 0x17
        /*000a*/ 	.short	(.L_73 - .L_72)
.L_72:
        /*000c*/ 	.word	0x00000000
        /*0010*/ 	.short	0x0002
        /*0012*/ 	.short	0x0010
        /*0014*/ 	.byte	0x00, 0xf0, 0x11, 0x00


	//----- nvinfo : EIATTR_KPARAM_INFO
	.align		4
.L_73:
        /*0018*/ 	.byte	0x04, 0x17
        /*001a*/ 	.short	(.L_75 - .L_74)
.L_74:
        /*001c*/ 	.word	0x00000000
        /*0020*/ 	.short	0x0001
        /*0022*/ 	.short	0x0008
        /*0024*/ 	.byte	0x00, 0xf5, 0x21, 0x00


	//----- nvinfo : EIATTR_KPARAM_INFO
	.align		4
.L_75:
        /*0028*/ 	.byte	0x04, 0x17
        /*002a*/ 	.short	(.L_77 - .L_76)
.L_76:
        /*002c*/ 	.word	0x00000000
        /*0030*/ 	.short	0x0000
        /*0032*/ 	.short	0x0000
        /*0034*/ 	.byte	0x00, 0xf5, 0x21, 0x00


	//----- nvinfo : EIATTR_SPARSE_MMA_MASK
	.align		4
.L_77:
        /*0038*/ 	.byte	0x03, 0x50
        /*003a*/ 	.short	0x0000


	//----- nvinfo : EIATTR_MAXREG_COUNT
	.align		4
        /*003c*/ 	.byte	0x03, 0x1b
        /*003e*/ 	.short	0x00ff


	//----- nvinfo : EIATTR_NUM_BARRIERS
	.align		4
        /*0040*/ 	.byte	0x02, 0x4c
        /*0042*/ 	.byte	0x01
	.zero		1


	//----- nvinfo : EIATTR_MERCURY_ISA_VERSION
	.align		4
        /*0044*/ 	.byte	0x03, 0x5f
        /*0046*/ 	.short	0x0101


	//----- nvinfo : EIATTR_VRC_CTA_INIT_COUNT
	.align		4
        /*0048*/ 	.byte	0x02, 0x4a
	.zero		1
	.zero		1


	//----- nvinfo : EIATTR_EXIT_INSTR_OFFSETS
	.align		4
        /*004c*/ 	.byte	0x04, 0x1c
        /*004e*/ 	.short	(.L_79 - .L_78)


	//   ....[0]....
.L_78:
        /*0050*/ 	.word	0x00000220


	//   ....[1]....
        /*0054*/ 	.word	0x000002a0


	//----- nvinfo : EIATTR_CBANK_PARAM_SIZE
	.align		4
.L_79:
        /*0058*/ 	.byte	0x03, 0x19
        /*005a*/ 	.short	0x0014


	//----- nvinfo : EIATTR_PARAM_CBANK
	.align		4
        /*005c*/ 	.byte	0x04, 0x0a
        /*005e*/ 	.short	(.L_81 - .L_80)
	.align		4
.L_80:
        /*0060*/ 	.word	index@(.nv.constant0._Z15reduction_naivePfS_i)
        /*0064*/ 	.short	0x0380
        /*0066*/ 	.short	0x0014


	//----- nvinfo : EIATTR_SW_WAR
	.align		4
.L_81:
        /*0068*/ 	.byte	0x04, 0x36
        /*006a*/ 	.short	(.L_83 - .L_82)
.L_82:
        /*006c*/ 	.word	0x00000008
.L_83:


//--------------------- .nv.callgraph             --------------------------
	.section	.nv.callgraph,"",@"SHT_CUDA_CALLGRAPH"
	.align	4
	.sectionentsize	8
	.align		4
        /*0000*/ 	.word	0x00000000
	.align		4
        /*0004*/ 	.word	0xffffffff
	.align		4
        /*0008*/ 	.word	0x00000000
	.align		4
        /*000c*/ 	.word	0xfffffffe
	.align		4
        /*0010*/ 	.word	0x00000000
	.align		4
        /*0014*/ 	.word	0xfffffffd
	.align		4
        /*0018*/ 	.word	0x00000000
	.align		4
        /*001c*/ 	.word	0xfffffffc


//--------------------- .text._Z17reduction_shufflePfS_i --------------------------
	.section	.text._Z17reduction_shufflePfS_i,"ax",@progbits
	.align	128
        .global         _Z17reduction_shufflePfS_i
        .type           _Z17reduction_shufflePfS_i,@function
        .size           _Z17reduction_shufflePfS_i,(.L_x_10 - _Z17reduction_shufflePfS_i)
        .other          _Z17reduction_shufflePfS_i,@"STO_CUDA_ENTRY STV_DEFAULT"
_Z17reduction_shufflePfS_i:
.text._Z17reduction_shufflePfS_i:
[----:B------:R-:W-:Y:S01]  /*0000*/  LDC R1, c[0x0][0x37c] ;  /* 0x0000df00ff017b82 */ /* 0x000fe20000000800 */
[----:B------:R-:W0:Y:S01]  /*0010*/  S2R R3, SR_TID.X ;  /* 0x0000000000037919 */ /* 0x000e220000002100 */
[----:B------:R-:W0:Y:S01]  /*0020*/  LDCU UR4, c[0x0][0x360] ;  /* 0x00006c00ff0477ac */ /* 0x000e220008000800 */
[----:B------:R-:W-:Y:S01]  /*0030*/  HFMA2 R2, -RZ, RZ, 0, 0 ;  /* 0x00000000ff027431 */ /* 0x000fe200000001ff */
[----:B------:R-:W0:Y:S01]  /*0040*/  S2R R0, SR_CTAID.X ;  /* 0x0000000000007919 */ /* 0x000e220000002500 */
[----:B------:R-:W1:Y:S01]  /*0050*/  LDCU UR5, c[0x0][0x390] ;  /* 0x00007200ff0577ac */ /* 0x000e620008000800 */
[----:B------:R-:W2:Y:S01]  /*0060*/  LDCU.64 UR6, c[0x0][0x358] ;  /* 0x00006b00ff0677ac */ /* 0x000ea20008000a00 */
[----:B0-----:R-:W-:-:S05]  /*0070*/  IMAD R7, R0, UR4, R3 ;  /* 0x0000000400077c24 */ /* 0x001fca000f8e0203 */
[----:B-1----:R-:W-:-:S13]  /*0080*/  ISETP.GE.AND P0, PT, R7, UR5, PT ;  /* 0x0000000507007c0c */ /* 0x002fda000bf06270 */
[----:B------:R-:W0:Y:S02]  /*0090*/  @!P0 LDC.64 R4, c[0x0][0x380] ;  /* 0x0000e000ff048b82 */ /* 0x000e240000000a00 */
[----:B0-----:R-:W-:-:S05]  /*00a0*/  @!P0 IMAD.WIDE R4, R7, 0x4, R4 ;  /* 0x0000000407048825 */ /* 0x001fca00078e0204 */
[----:B--2---:R-:W2:Y:S01]  /*00b0*/  @!P0 LDG.E R2, desc[UR6][R4.64] ;  /* 0x0000000604028981 */ /* 0x004ea2000c1e1900 */
[C---:B------:R-:W-:Y:S02]  /*00c0*/  LOP3.LUT P0, RZ, R3.reuse, 0x1f, RZ, 0xc0, !PT ;  /* 0x0000001f03ff7812 */ /* 0x040fe4000780c0ff */
[----:B------:R-:W-:-:S11]  /*00d0*/  ISETP.GT.U32.AND P1, PT, R3, 0x1f, PT ;  /* 0x0000001f0300780c */ /* 0x000fd60003f24070 */
[----:B------:R-:W0:Y:S01]  /*00e0*/  @!P0 S2R R11, SR_CgaCtaId ;  /* 0x00000000000b8919 */ /* 0x000e220000008800 */
[----:B--2---:R-:W1:Y:S02]  /*00f0*/  SHFL.DOWN PT, R7, R2, 0x10, 0x1f ;  /* 0x0a001f0002077f89 */ /* 0x004e6400000e0000 */
[----:B-1----:R-:W-:Y:S01]  /*0100*/  FADD R7, R7, R2 ;  /* 0x0000000207077221 */ /* 0x002fe20000000000 */
[----:B------:R-:W-:-:S04]  /*0110*/  @!P0 MOV R2, 0x400 ;  /* 0x0000040000028802 */ /* 0x000fc80000000f00 */
[----:B------:R-:W1:Y:S01]  /*0120*/  SHFL.DOWN PT, R6, R7, 0x8, 0x1f ;  /* 0x09001f0007067f89 */ /* 0x000e6200000e0000 */
[----:B0-----:R-:W-:-:S04]  /*0130*/  @!P0 LEA R2, R11, R2, 0x18 ;  /* 0x000000020b028211 */ /* 0x001fc800078ec0ff */
[----:B------:R-:W-:Y:S01]  /*0140*/  @!P0 LEA.HI R2, R3, R2, RZ, 0x1d ;  /* 0x0000000203028211 */ /* 0x000fe200078fe8ff */
[----:B-1----:R-:W-:-:S05]  /*0150*/  FADD R6, R7, R6 ;  /* 0x0000000607067221 */ /* 0x002fca0000000000 */
[----:B------:R-:W0:Y:S02]  /*0160*/  SHFL.DOWN PT, R9, R6, 0x4, 0x1f ;  /* 0x08801f0006097f89 */ /* 0x000e2400000e0000 */
[----:B0-----:R-:W-:-:S05]  /*0170*/  FADD R9, R6, R9 ;  /* 0x0000000906097221 */ /* 0x001fca0000000000 */
[----:B------:R-:W0:Y:S02]  /*0180*/  SHFL.DOWN PT, R8, R9, 0x2, 0x1f ;  /* 0x08401f0009087f89 */ /* 0x000e2400000e0000 */
[----:B0-----:R-:W-:-:S05]  /*0190*/  FADD R8, R9, R8 ;  /* 0x0000000809087221 */ /* 0x001fca0000000000 */
[----:B------:R-:W0:Y:S02]  /*01a0*/  SHFL.DOWN PT, R5, R8, 0x1, 0x1f ;  /* 0x08201f0008057f89 */ /* 0x000e2400000e0000 */
[----:B0-----:R-:W-:-:S05]  /*01b0*/  FADD R5, R8, R5 ;  /* 0x0000000508057221 */ /* 0x001fca0000000000 */
[----:B------:R0:W-:Y:S01]  /*01c0*/  @!P0 STS [R2], R5 ;  /* 0x0000000502008388 */ /* 0x0001e20000000800 */
[----:B------:R-:W-:Y:S06]  /*01d0*/  BAR.SYNC.DEFER_BLOCKING 0x0 ;  /* 0x0000000000007b1d */ /* 0x000fec0000010000 */
[----:B------:R-:W-:Y:S05]  /*01e0*/  @P1 EXIT ;  /* 0x000000000000194d */ /* 0x000fea0003800000 */
[----:B------:R-:W1:Y:S01]  /*01f0*/  S2UR UR5, SR_CgaCtaId ;  /* 0x00000000000579c3 */ /* 0x000e620000008800 */
[----:B------:R-:W-:Y:S01]  /*0200*/  UMOV UR4, 0x400 ;  /* 0x0000040000047882 */ /* 0x000fe20000000000 */
[----:B------:R-:W-:Y:S01]  /*0210*/  ISETP.NE.AND P0, PT, R3, RZ, PT ;  /* 0x000000ff0300720c */ /* 0x000fe20003f05270 */
[----:B-1----:R-:W-:-:S06]  /*0220*/  ULEA UR4, UR5, UR4, 0x18 ;  /* 0x0000000405047291 */ /* 0x002fcc000f8ec0ff */
[----:B0-----:R-:W-:-:S06]  /*0230*/  LEA R2, R3, UR4, 0x2 ;  /* 0x0000000403027c11 */ /* 0x001fcc000f8e10ff */
[----:B------:R-:W0:Y:S04]  /*0240*/  LDS R2, [R2] ;  /* 0x0000000002027984 */ /* 0x000e280000000800 */
[----:B0-----:R-:W0:Y:S02]  /*0250*/  SHFL.DOWN PT, R5, R2, 0x10, 0x1f ;  /* 0x0a001f0002057f89 */ /* 0x001e2400000e0000 */
[----:B0-----:R-:W-:-:S05]  /*0260*/  FADD R5, R2, R5 ;  /* 0x0000000502057221 */ /* 0x001fca0000000000 */
[----:B------:R-:W0:Y:S02]  /*0270*/  SHFL.DOWN PT, R4, R5, 0x8, 0x1f ;  /* 0x09001f0005047f89 */ /* 0x000e2400000e0000 */
[----:B0-----:R-:W-:-:S05]  /*0280*/  FADD R4, R5, R4 ;  /* 0x0000000405047221 */ /* 0x001fca0000000000 */
[----:B------:R-:W0:Y:S02]  /*0290*/  SHFL.DOWN PT, R7, R4, 0x4, 0x1f ;  /* 0x08801f0004077f89 */ /* 0x000e2400000e0000 */
[----:B0-----:R-:W-:-:S05]  /*02a0*/  FADD R7, R4, R7 ;  /* 0x0000000704077221 */ /* 0x001fca0000000000 */
[----:B------:R-:W0:Y:S02]  /*02b0*/  SHFL.DOWN PT, R6, R7, 0x2, 0x1f ;  /* 0x08401f0007067f89 */ /* 0x000e2400000e0000 */
[----:B0-----:R-:W-:-:S05]  /*02c0*/  FADD R6, R7, R6 ;  /* 0x0000000607067221 */ /* 0x001fca0000000000 */
[----:B------:R0:W1:Y:S01]  /*02d0*/  SHFL.DOWN PT, R9, R6, 0x1, 0x1f ;  /* 0x08201f0006097f89 */ /* 0x00006200000e0000 */
[----:B------:R-:W-:Y:S05]  /*02e0*/  @P0 EXIT ;  /* 0x000000000000094d */ /* 0x000fea0003800000 */
[----:B------:R-:W2:Y:S01]  /*02f0*/  LDC.64 R2, c[0x0][0x388] ;  /* 0x0000e200ff027b82 */ /* 0x000ea20000000a00 */
[----:B-1----:R-:W-:Y:S01]  /*0300*/  FADD R9, R6, R9 ;  /* 0x0000000906097221 */ /* 0x002fe20000000000 */
[----:B--2---:R-:W-:-:S05]  /*0310*/  IMAD.WIDE.U32 R2, R0, 0x4, R2 ;  /* 0x0000000400027825 */ /* 0x004fca00078e0002 */
[----:B------:R-:W-:Y:S01]  /*0320*/  STG.E desc[UR6][R2.64], R9 ;  /* 0x0000000902007986 */ /* 0x000fe2000c101906 */
[----:B------:R-:W-:Y:S05]  /*0330*/  EXIT ;  /* 0x000000000000794d */ /* 0x000fea0003800000 */
.L_x_0:
[----:B------:R-:W-:-:S00]  /*0340*/  BRA `(.L_x_0) ;  /* 0xfffffffc00fc7947 */ /* 0x000fc0000383ffff */
[----:B------:R-:W-:-:S00]  /*0350*/  NOP ;  /* 0x0000000000007918 */ /* 0x000fc00000000000 */
        /* <DEDUP_REMOVED lines=10> */
.L_x_10:


//--------------------- .text._Z24reduction_warp_optimizedPfS_i --------------------------
	.section	.text._Z24reduction_warp_optimizedPfS_i,"ax",@progbits
	.align	128
        .global         _Z24reduction_warp_optimizedPfS_i
        .type           _Z24reduction_warp_optimizedPfS_i,@function
        .size           _Z24reduction_warp_optimizedPfS_i,(.L_x_11 - _Z24reduction_warp_optimizedPfS_i)
        .other          _Z24reduction_warp_optimizedPfS_i,@"STO_CUDA_ENTRY STV_DEFAULT"
_Z24reduction_warp_optimizedPfS_i:
.text._Z24reduction_warp_optimizedPfS_i:
        /* <DEDUP_REMOVED lines=12> */
[----:B------:R-:W0:Y:S01]  /*00c0*/  S2UR UR5, SR_CgaCtaId ;  /* 0x00000000000579c3 */ /* 0x000e220000008800 */
[----:B------:R-:W-:Y:S01]  /*00d0*/  MOV R2, UR8 ;  /* 0x0000000800027c02 */ /* 0x000fe20008000f00 */
[----:B------:R-:W-:Y:S01]  /*00e0*/  UMOV UR4, 0x400 ;  /* 0x0000040000047882 */ /* 0x000fe20000000000 */
[----:B------:R-:W-:Y:S02]  /*00f0*/  ISETP.GT.U32.AND P0, PT, R3, 0x1f, PT ;  /* 0x0000001f0300780c */ /* 0x000fe40003f04070 */
[----:B------:R-:W-:Y:S01]  /*0100*/  ISETP.GE.U32.AND P1, PT, R2, 0x42, PT ;  /* 0x000000420200780c */ /* 0x000fe20003f26070 */
[----:B0-----:R-:W-:-:S06]  /*0110*/  ULEA UR4, UR5, UR4, 0x18 ;  /* 0x0000000405047291 */ /* 0x001fcc000f8ec0ff */
[----:B------:R-:W-:-:S05]  /*0120*/  LEA R7, R3, UR4, 0x2 ;  /* 0x0000000403077c11 */ /* 0x000fca000f8e10ff */
[----:B--2---:R0:W-:Y:S01]  /*0130*/  STS [R7], R6 ;  /* 0x0000000607007388 */ /* 0x0041e20000000800 */
[----:B------:R-:W-:Y:S06]  /*0140*/  BAR.SYNC.DEFER_BLOCKING 0x0 ;  /* 0x0000000000007b1d */ /* 0x000fec0000010000 */
[----:B------:R-:W-:Y:S05]  /*0150*/  @!P1 BRA `(.L_x_1) ;  /* 0x00000000002c9947 */ /* 0x000fea0003800000 */
.L_x_2:
[----:B------:R-:W-:-:S04]  /*0160*/  SHF.R.U32.HI R8, RZ, 0x1, R2 ;  /* 0x00000001ff087819 */ /* 0x000fc80000011602 */
[----:B------:R-:W-:-:S13]  /*0170*/  ISETP.GE.U32.AND P1, PT, R3, R8, PT ;  /* 0x000000080300720c */ /* 0x000fda0003f26070 */
[----:B------:R-:W-:Y:S01]  /*0180*/  @!P1 LEA R4, R8, R7, 0x2 ;  /* 0x0000000708049211 */ /* 0x000fe200078e10ff */
[----:B------:R-:W-:Y:S05]  /*0190*/  @!P1 LDS R5, [R7] ;  /* 0x0000000007059984 */ /* 0x000fea0000000800 */
[----:B------:R-:W0:Y:S02]  /*01a0*/  @!P1 LDS R4, [R4] ;  /* 0x0000000004049984 */ /* 0x000e240000000800 */
[----:B0-----:R-:W-:-:S05]  /*01b0*/  @!P1 FADD R6, R4, R5 ;  /* 0x0000000504069221 */ /* 0x001fca0000000000 */
[----:B------:R1:W-:Y:S01]  /*01c0*/  @!P1 STS [R7], R6 ;  /* 0x0000000607009388 */ /* 0x0003e20000000800 */
[----:B------:R-:W-:Y:S01]  /*01d0*/  BAR.SYNC.DEFER_BLOCKING 0x0 ;  /* 0x0000000000007b1d */ /* 0x000fe20000010000 */
[----:B------:R-:W-:Y:S02]  /*01e0*/  ISETP.GT.U32.AND P1, PT, R2, 0x83, PT ;  /* 0x000000830200780c */ /* 0x000fe40003f24070 */
[----:B------:R-:W-:-:S11]  /*01f0*/  MOV R2, R8 ;  /* 0x0000000800027202 */ /* 0x000fd60000000f00 */
[----:B-1----:R-:W-:Y:S05]  /*0200*/  @P1 BRA `(.L_x_2) ;  /* 0xfffffffc00d41947 */ /* 0x002fea000383ffff */
.L_x_1:
[----:B------:R-:W-:Y:S05]  /*0210*/  @P0 EXIT ;  /* 0x000000000000094d */ /* 0x000fea0003800000 */
[----:B------:R-:W-:Y:S01]  /*0220*/  LDS R2, [R7+0x80] ;  /* 0x0000800007027984 */ /* 0x000fe20000000800 */
[----:B------:R-:W-:-:S03]  /*0230*/  ISETP.NE.AND P0, PT, R3, RZ, PT ;  /* 0x000000ff0300720c */ /* 0x000fc60003f05270 */
[----:B------:R-:W1:Y:S02]  /*0240*/  LDS R5, [R7] ;  /* 0x0000000007057984 */ /* 0x000e640000000800 */
[----:B-1----:R-:W-:-:S05]  /*0250*/  FADD R2, R2, R5 ;  /* 0x0000000502027221 */ /* 0x002fca0000000000 */
[----:B------:R-:W-:Y:S04]  /*0260*/  STS [R7], R2 ;  /* 0x0000000207007388 */ /* 0x000fe80000000800 */
[----:B------:R-:W-:Y:S04]  /*0270*/  LDS R4, [R7+0x40] ;  /* 0x0000400007047984 */ /* 0x000fe80000000800 */
[----:B------:R-:W1:Y:S02]  /*0280*/  LDS R5, [R7] ;  /* 0x0000000007057984 */ /* 0x000e640000000800 */
[----:B-1----:R-:W-:-:S05]  /*0290*/  FADD R4, R4, R5 ;  /* 0x0000000504047221 */ /* 0x002fca0000000000 */
[----:B------:R-:W-:Y:S04]  /*02a0*/  STS [R7], R4 ;  /* 0x0000000407007388 */ /* 0x000fe80000000800 */
[----:B------:R-:W-:Y:S04]  /*02b0*/  LDS R5, [R7+0x20] ;  /* 0x0000200007057984 */ /* 0x000fe80000000800 */
[----:B0-----:R-:W0:Y:S02]  /*02c0*/  LDS R6, [R7] ;  /* 0x0000000007067984 */ /* 0x001e240000000800 */
[----:B0-----:R-:W-:-:S05]  /*02d0*/  FADD R6, R5, R6 ;  /* 0x0000000605067221 */ /* 0x001fca0000000000 */
[----:B------:R-:W-:Y:S04]  /*02e0*/  STS [R7], R6 ;  /* 0x0000000607007388 */ /* 0x000fe80000000800 */
[----:B------:R-:W-:Y:S04]  /*02f0*/  LDS R5, [R7+0x10] ;  /* 0x0000100007057984 */ /* 0x000fe80000000800 */
[----:B------:R-:W0:Y:S02]  /*0300*/  LDS R8, [R7] ;  /* 0x0000000007087984 */ /* 0x000e240000000800 */
        /* <DEDUP_REMOVED lines=9> */
[----:B------:R0:W-:Y:S01]  /*03a0*/  STS [R7], R4 ;  /* 0x0000000407007388 */ /* 0x0001e20000000800 */
[----:B------:R-:W-:Y:S05]  /*03b0*/  @P0 EXIT ;  /* 0x000000000000094d */ /* 0x000fea0003800000 */
[----:B------:R-:W1:Y:S01]  /*03c0*/  S2UR UR5, SR_CgaCtaId ;  /* 0x00000000000579c3 */ /* 0x000e620000008800 */
[----:B------:R-:W-:-:S07]  /*03d0*/  UMOV UR4, 0x400 ;  /* 0x0000040000047882 */ /* 0x000fce0000000000 */
[----:B------:R-:W2:Y:S01]  /*03e0*/  LDC.64 R2, c[0x0][0x388] ;  /* 0x0000e200ff027b82 */ /* 0x000ea20000000a00 */
[----:B-1----:R-:W-:Y:S01]  /*03f0*/  ULEA UR4, UR5, UR4, 0x18 ;  /* 0x0000000405047291 */ /* 0x002fe2000f8ec0ff */
[----:B--2---:R-:W-:-:S08]  /*0400*/  IMAD.WIDE.U32 R2, R0, 0x4, R2 ;  /* 0x0000000400027825 */ /* 0x004fd000078e0002 */
[----:B------:R-:W1:Y:S04]  /*0410*/  LDS R5, [UR4] ;  /* 0x00000004ff057984 */ /* 0x000e680008000800 */
[----:B-1----:R-:W-:Y:S01]  /*0420*/  STG.E desc[UR6][R2.64], R5 ;  /* 0x0000000502007986 */ /* 0x002fe2000c101906 */
[----:B------:R-:W-:Y:S05]  /*0430*/  EXIT ;  /* 0x000000000000794d */ /* 0x000fea0003800000 */
.L_x_3:
        /* <DEDUP_REMOVED lines=12> */
.L_x_11:


//--------------------- .text._Z19reduction_optimizedPfS_i --------------------------
	.section	.text._Z19reduction_optimizedPfS_i,"ax",@progbits
	.align	128
        .global         _Z19reduction_optimizedPfS_i
        .type           _Z19reduction_optimizedPfS_i,@function
        .size           _Z19reduction_optimizedPfS_i,(.L_x_12 - _Z19reduction_optimizedPfS_i)
        .other          _Z19reduction_optimizedPfS_i,@"STO_CUDA_ENTRY STV_DEFAULT"
_Z19reduction_optimizedPfS_i:
.text._Z19reduction_optimizedPfS_i:
[----:B------:R-:W-:Y:S01]  /*0000*/  LDC R1, c[0x0][0x37c] ;  /* 0x0000df00ff017b82 */ /* 0x000fe20000000800 */
[----:B------:R-:W0:Y:S01]  /*0010*/  S2R R6, SR_TID.X ;  /* 0x0000000000067919 */ /* 0x000e220000002100 */
[----:B------:R-:W0:Y:S01]  /*0020*/  LDCU UR8, c[0x0][0x360] ;  /* 0x00006c00ff0877ac */ /* 0x000e220008000800 */
[----:B------:R-:W-:Y:S01]  /*0030*/  IMAD.MOV.U32 R4, RZ, RZ, RZ ;  /* 0x000000ffff047224 */ /* 0x000fe200078e00ff */
        /* <DEDUP_REMOVED lines=9> */
[----:B------:R-:W-:Y:S01]  /*00d0*/  IMAD.U32 R0, RZ, RZ, UR8 ;  /* 0x00000008ff007e24 */ /* 0x000fe2000f8e00ff */
[----:B------:R-:W-:Y:S01]  /*00e0*/  UMOV UR4, 0x400 ;  /* 0x0000040000047882 */ /* 0x000fe20000000000 */
[----:B------:R-:W-:-:S03]  /*00f0*/  ISETP.NE.AND P0, PT, R6, RZ, PT ;  /* 0x000000ff0600720c */ /* 0x000fc60003f05270 */
[----:B------:R-:W-:Y:S01]  /*0100*/  ISETP.GE.U32.AND P1, PT, R0, 0x2, PT ;  /* 0x000000020000780c */ /* 0x000fe20003f26070 */
[----:B0-----:R-:W-:-:S06]  /*0110*/  ULEA UR4, UR5, UR4, 0x18 ;  /* 0x0000000405047291 */ /* 0x001fcc000f8ec0ff */
[----:B------:R-:W-:-:S05]  /*0120*/  LEA R5, R6, UR4, 0x2 ;  /* 0x0000000406057c11 */ /* 0x000fca000f8e10ff */
[----:B--2---:R0:W-:Y:S01]  /*0130*/  STS [R5], R4 ;  /* 0x0000000405007388 */ /* 0x0041e20000000800 */
[----:B------:R-:W-:Y:S06]  /*0140*/  BAR.SYNC.DEFER_BLOCKING 0x0 ;  /* 0x0000000000007b1d */ /* 0x000fec0000010000 */
[----:B------:R-:W-:Y:S05]  /*0150*/  @!P1 BRA `(.L_x_4) ;  /* 0x00000000002c9947 */ /* 0x000fea0003800000 */
.L_x_5:
        /* <DEDUP_REMOVED lines=8> */
[----:B------:R-:W-:Y:S01]  /*01e0*/  ISETP.GT.U32.AND P1, PT, R0, 0x3, PT ;  /* 0x000000030000780c */ /* 0x000fe20003f24070 */
[----:B------:R-:W-:-:S12]  /*01f0*/  IMAD.MOV.U32 R0, RZ, RZ, R8 ;  /* 0x000000ffff007224 */ /* 0x000fd800078e0008 */
[----:B-1----:R-:W-:Y:S05]  /*0200*/  @P1 BRA `(.L_x_5) ;  /* 0xfffffffc00d41947 */ /* 0x002fea000383ffff */
.L_x_4:
[----:B------:R-:W-:Y:S05]  /*0210*/  @P0 EXIT ;  /* 0x000000000000094d */ /* 0x000fea0003800000 */
[----:B------:R-:W1:Y:S01]  /*0220*/  S2UR UR5, SR_CgaCtaId ;  /* 0x00000000000579c3 */ /* 0x000e620000008800 */
[----:B------:R-:W-:-:S07]  /*0230*/  UMOV UR4, 0x400 ;  /* 0x0000040000047882 */ /* 0x000fce0000000000 */
[----:B------:R-:W2:Y:S01]  /*0240*/  LDC.64 R2, c[0x0][0x388] ;  /* 0x0000e200ff027b82 */ /* 0x000ea20000000a00 */
[----:B-1----:R-:W-:Y:S01]  /*0250*/  ULEA UR4, UR5, UR4, 0x18 ;  /* 0x0000000405047291 */ /* 0x002fe2000f8ec0ff */
[----:B--2---:R-:W-:-:S08]  /*0260*/  IMAD.WIDE.U32 R2, R7, 0x4, R2 ;  /* 0x0000000407027825 */ /* 0x004fd000078e0002 */
[----:B0-----:R-:W0:Y:S04]  /*0270*/  LDS R5, [UR4] ;  /* 0x00000004ff057984 */ /* 0x001e280008000800 */
[----:B0-----:R-:W-:Y:S01]  /*0280*/  STG.E desc[UR6][R2.64], R5 ;  /* 0x0000000502007986 */ /* 0x001fe2000c101906 */
[----:B------:R-:W-:Y:S05]  /*0290*/  EXIT ;  /* 0x000000000000794d */ /* 0x000fea0003800000 */
.L_x_6:
        /* <DEDUP_REMOVED lines=14> */
.L_x_12:


//--------------------- .text._Z15reduction_naivePfS_i --------------------------
	.section	.text._Z15reduction_naivePfS_i,"ax",@progbits
	.align	128
        .global         _Z15reduction_naivePfS_i
        .type           _Z15reduction_naivePfS_i,@function
        .size           _Z15reduction_naivePfS_i,(.L_x_13 - _Z15reduction_naivePfS_i)
        .other          _Z15reduction_naivePfS_i,@"STO_CUDA_ENTRY STV_DEFAULT"
_Z15reduction_naivePfS_i:
.text._Z15reduction_naivePfS_i:
        /* <DEDUP_REMOVED lines=13> */
[----:B------:R-:W-:Y:S01]  /*00d0*/  UMOV UR4, 0x400 ;  /* 0x0000040000047882 */ /* 0x000fe20000000000 */
[----:B------:R-:W-:Y:S01]  /*00e0*/  UISETP.GE.U32.AND UP0, UPT, UR8, 0x2, UPT ;  /* 0x000000020800788c */ /* 0x000fe2000bf06070 */
[----:B------:R-:W-:Y:S01]  /*00f0*/  ISETP.NE.AND P0, PT, R7, RZ, PT ;  /* 0x000000ff0700720c */ /* 0x000fe20003f05270 */
[----:B0-----:R-:W-:-:S06]  /*0100*/  ULEA UR4, UR5, UR4, 0x18 ;  /* 0x0000000405047291 */ /* 0x001fcc000f8ec0ff */
[----:B------:R-:W-:-:S05]  /*0110*/  LEA R5, R7, UR4, 0x2 ;  /* 0x0000000407057c11 */ /* 0x000fca000f8e10ff */
[----:B--2---:R0:W-:Y:S01]  /*0120*/  STS [R5], R0 ;  /* 0x0000000005007388 */ /* 0x0041e20000000800 */
[----:B------:R-:W-:Y:S06]  /*0130*/  BAR.SYNC.DEFER_BLOCKING 0x0 ;  /* 0x0000000000007b1d */ /* 0x000fec0000010000 */
[----:B------:R-:W-:Y:S05]  /*0140*/  BRA.U !UP0, `(.L_x_7) ;  /* 0x0000000108347547 */ /* 0x000fea000b800000 */
[----:B0-----:R-:W-:-:S07]  /*0150*/  IMAD.MOV.U32 R0, RZ, RZ, 0x1 ;  /* 0x00000001ff007424 */ /* 0x001fce00078e00ff */
.L_x_8:
[----:B------:R-:W-:-:S05]  /*0160*/  SHF.L.U32 R8, R0, 0x1, RZ ;  /* 0x0000000100087819 */ /* 0x000fca00000006ff */
[----:B------:R-:W-:-:S05]  /*0170*/  VIADD R2, R8, 0xffffffff ;  /* 0xffffffff08027836 */ /* 0x000fca0000000000 */
[----:B------:R-:W-:-:S13]  /*0180*/  LOP3.LUT P1, RZ, R2, R7, RZ, 0xc0, !PT ;  /* 0x0000000702ff7212 */ /* 0x000fda000782c0ff */
[----:B------:R-:W-:Y:S01]  /*0190*/  @!P1 LEA R2, R0, R5, 0x2 ;  /* 0x0000000500029211 */ /* 0x000fe200078e10ff */
[----:B------:R-:W-:Y:S01]  /*01a0*/  @!P1 LDS R3, [R5] ;  /* 0x0000000005039984 */ /* 0x000fe20000000800 */
[----:B------:R-:W-:-:S04]  /*01b0*/  MOV R0, R8 ;  /* 0x0000000800007202 */ /* 0x000fc80000000f00 */
[----:B------:R-:W0:Y:S02]  /*01c0*/  @!P1 LDS R2, [R2] ;  /* 0x0000000002029984 */ /* 0x000e240000000800 */
[----:B0-----:R-:W-:-:S05]  /*01d0*/  @!P1 FADD R4, R2, R3 ;  /* 0x0000000302049221 */ /* 0x001fca0000000000 */
[----:B------:R1:W-:Y:S01]  /*01e0*/  @!P1 STS [R5], R4 ;  /* 0x0000000405009388 */ /* 0x0003e20000000800 */
[----:B------:R-:W-:Y:S01]  /*01f0*/  BAR.SYNC.DEFER_BLOCKING 0x0 ;  /* 0x0000000000007b1d */ /* 0x000fe20000010000 */
[----:B------:R-:W-:-:S13]  /*0200*/  ISETP.GE.U32.AND P1, PT, R8, UR8, PT ;  /* 0x0000000808007c0c */ /* 0x000fda000bf26070 */
[----:B-1----:R-:W-:Y:S05]  /*0210*/  @!P1 BRA `(.L_x_8) ;  /* 0xfffffffc00d09947 */ /* 0x002fea000383ffff */
.L_x_7:
        /* <DEDUP_REMOVED lines=9> */
.L_x_9:
        /* <DEDUP_REMOVED lines=13> */
.L_x_13:


//--------------------- .nv.shared._Z17reduction_shufflePfS_i --------------------------
	.section	.nv.shared._Z17reduction_shufflePfS_i,"aw",@nobits
	.sectionflags	@""
	.align	16
.nv.shared._Z17reduction_shufflePfS_i:
	.zero		1152


//--------------------- .nv.shared.reserved.0     --------------------------
	.section	.nv.shared.reserved.0,"aw",@nobits
	.weak		__nv_reservedSMEM_offset_0_alias
	.size		__nv_reservedSMEM_offset_0_alias, 0, 64
	.other		__nv_reservedSMEM_offset_0_alias,@"STO_CUDA_RESERVED_SHARED STV_DEFAULT"
__nv_reservedSMEM_offset_0_alias:
	.zero		0
	.zero		64


//--------------------- .nv.shared._Z24reduction_warp_optimizedPfS_i --------------------------
	.section	.nv.shared._Z24reduction_warp_optimizedPfS_i,"aw",@nobits
	.sectionflags	@""
	.align	16
	.zero		1024


//--------------------- .nv.shared._Z19reduction_optimizedPfS_i --------------------------
	.section	.nv.shared._Z19reduction_optimizedPfS_i,"aw",@nobits
	.sectionflags	@""
	.align	16
	.zero		1024


//--------------------- .nv.shared._Z15reduction_naivePfS_i --------------------------
	.section	.nv.shared._Z15reduction_naivePfS_i,"aw",@nobits
	.sectionflags	@""
	.align	16
	.zero		1024


//--------------------- .nv.constant0._Z17reduction_shufflePfS_i --------------------------
	.section	.nv.constant0._Z17reduction_shufflePfS_i,"a",@progbits
	.sectionflags	@""
	.align	4
.nv.constant0._Z17reduction_shufflePfS_i:
	.zero		916


//--------------------- .nv.constant0._Z24reduction_warp_optimizedPfS_i --------------------------
	.section	.nv.constant0._Z24reduction_warp_optimizedPfS_i,"a",@progbits
	.sectionflags	@""
	.align	4
.nv.constant0._Z24reduction_warp_optimizedPfS_i:
	.zero		916


//--------------------- .nv.constant0._Z19reduction_optimizedPfS_i --------------------------
	.section	.nv.constant0._Z19reduction_optimizedPfS_i,"a",@progbits
	.sectionflags	@""
	.align	4
.nv.constant0._Z19reduction_optimizedPfS_i:
	.zero		916


//--------------------- .nv.constant0._Z15reduction_naivePfS_i --------------------------
	.section	.nv.constant0._Z15reduction_naivePfS_i,"a",@progbits
	.sectionflags	@""
	.align	4
.nv.constant0._Z15reduction_naivePfS_i:
	.zero		916


//--------------------- SYMBOLS --------------------------

	.type		.nv.reservedSmem.offset0,@object
	.size		.nv.reservedSmem.offset0,0x4
	.type		.nv.reservedSmem.cap,@object
	.size		.nv.reservedSmem.cap,0x4
